//
// Generated by NVIDIA NVVM Compiler
//
// Compiler Build ID: CL-36424714
// Cuda compilation tools, release 13.0, V13.0.88
// Based on NVVM 20.0.0
//

.version 9.0
.target sm_100
.address_size 64

	// .globl	_Z10areaKernelPfPKfPKji
.extern .shared .align 16 .b8 sdata[];

.visible .entry _Z10areaKernelPfPKfPKji(
	.param .u64 .ptr .align 1 _Z10areaKernelPfPKfPKji_param_0,
	.param .u64 .ptr .align 1 _Z10areaKernelPfPKfPKji_param_1,
	.param .u64 .ptr .align 1 _Z10areaKernelPfPKfPKji_param_2,
	.param .u32 _Z10areaKernelPfPKfPKji_param_3
)
{
	.reg .pred 	%p<2>;
	.reg .b32 	%r<13>;
	.reg .b32 	%f<19>;
	.reg .b64 	%rd<17>;

	ld.param.u64 	%rd1, [_Z10areaKernelPfPKfPKji_param_0];
	ld.param.u64 	%rd2, [_Z10areaKernelPfPKfPKji_param_1];
	ld.param.u64 	%rd3, [_Z10areaKernelPfPKfPKji_param_2];
	ld.param.u32 	%r2, [_Z10areaKernelPfPKfPKji_param_3];
	mov.u32 	%r3, %ntid.x;
	mov.u32 	%r4, %ctaid.x;
	mov.u32 	%r5, %tid.x;
	mad.lo.s32 	%r1, %r3, %r4, %r5;
	setp.ge.s32 	%p1, %r1, %r2;
	@%p1 bra 	$L__BB0_2;
	cvta.to.global.u64 	%rd4, %rd3;
	cvta.to.global.u64 	%rd5, %rd2;
	cvta.to.global.u64 	%rd6, %rd1;
	mul.lo.s32 	%r6, %r1, 3;
	mul.wide.s32 	%rd7, %r6, 4;
	add.s64 	%rd8, %rd4, %rd7;
	ld.global.u32 	%r7, [%rd8];
	shl.b32 	%r8, %r7, 1;
	mul.wide.u32 	%rd9, %r8, 4;
	add.s64 	%rd10, %rd5, %rd9;
	ld.global.f32 	%f1, [%rd10];
	ld.global.u32 	%r9, [%rd8+4];
	shl.b32 	%r10, %r9, 1;
	mul.wide.u32 	%rd11, %r10, 4;
	add.s64 	%rd12, %rd5, %rd11;
	ld.global.f32 	%f2, [%rd12+4];
	mul.f32 	%f3, %f1, %f2;
	ld.global.f32 	%f4, [%rd12];
	div.rn.f32 	%f5, %f3, %f4;
	ld.global.u32 	%r11, [%rd8+8];
	shl.b32 	%r12, %r11, 1;
	mul.wide.u32 	%rd13, %r12, 4;
	add.s64 	%rd14, %rd5, %rd13;
	ld.global.f32 	%f6, [%rd14+4];
	mul.f32 	%f7, %f5, %f6;
	ld.global.f32 	%f8, [%rd14];
	div.rn.f32 	%f9, %f7, %f8;
	ld.global.f32 	%f10, [%rd10+4];
	mul.f32 	%f11, %f9, %f10;
	div.rn.f32 	%f12, %f11, %f1;
	mul.f32 	%f13, %f12, %f6;
	div.rn.f32 	%f14, %f13, %f4;
	mul.f32 	%f15, %f14, %f10;
	div.rn.f32 	%f16, %f15, %f8;
	mul.f32 	%f17, %f16, %f2;
	mul.f32 	%f18, %f17, 0f3F000000;
	mul.wide.s32 	%rd15, %r1, 4;
	add.s64 	%rd16, %rd6, %rd15;
	st.global.f32 	[%rd16], %f18;
$L__BB0_2:
	ret;

}
	// .globl	_Z7addTreePfS_j
.visible .entry _Z7addTreePfS_j(
	.param .u64 .ptr .align 1 _Z7addTreePfS_j_param_0,
	.param .u64 .ptr .align 1 _Z7addTreePfS_j_param_1,
	.param .u32 _Z7addTreePfS_j_param_2
)
{
	.reg .pred 	%p<5>;
	.reg .b32 	%r<16>;
	.reg .b32 	%f<8>;
	.reg .b64 	%rd<11>;

	ld.param.u64 	%rd2, [_Z7addTreePfS_j_param_0];
	ld.param.u64 	%rd1, [_Z7addTreePfS_j_param_1];
	cvta.to.global.u64 	%rd3, %rd2;
	mov.u32 	%r1, %tid.x;
	mov.u32 	%r2, %ctaid.x;
	mov.u32 	%r15, %ntid.x;
	mul.lo.s32 	%r7, %r15, %r2;
	shl.b32 	%r8, %r7, 1;
	add.s32 	%r9, %r8, %r1;
	mul.wide.u32 	%rd4, %r9, 4;
	add.s64 	%rd5, %rd3, %rd4;
	ld.global.f32 	%f1, [%rd5];
	add.s32 	%r10, %r9, %r15;
	mul.wide.u32 	%rd6, %r10, 4;
	add.s64 	%rd7, %rd3, %rd6;
	ld.global.f32 	%f2, [%rd7];
	add.f32 	%f3, %f1, %f2;
	shl.b32 	%r11, %r1, 2;
	mov.u32 	%r12, sdata;
	add.s32 	%r4, %r12, %r11;
	st.shared.f32 	[%r4], %f3;
	bar.sync 	0;
	setp.lt.u32 	%p1, %r15, 2;
	@%p1 bra 	$L__BB1_4;
$L__BB1_1:
	shr.u32 	%r6, %r15, 1;
	setp.ge.u32 	%p2, %r1, %r6;
	@%p2 bra 	$L__BB1_3;
	shl.b32 	%r13, %r6, 2;
	add.s32 	%r14, %r4, %r13;
	ld.shared.f32 	%f4, [%r14];
	ld.shared.f32 	%f5, [%r4];
	add.f32 	%f6, %f4, %f5;
	st.shared.f32 	[%r4], %f6;
$L__BB1_3:
	bar.sync 	0;
	setp.gt.u32 	%p3, %r15, 3;
	mov.u32 	%r15, %r6;
	@%p3 bra 	$L__BB1_1;
$L__BB1_4:
	bar.sync 	0;
	setp.ne.s32 	%p4, %r1, 0;
	@%p4 bra 	$L__BB1_6;
	ld.shared.f32 	%f7, [sdata];
	cvta.to.global.u64 	%rd8, %rd1;
	mul.wide.u32 	%rd9, %r2, 4;
	add.s64 	%rd10, %rd8, %rd9;
	st.global.f32 	[%rd10], %f7;
$L__BB1_6:
	ret;

}


// ===== COMPILED SASS (sm_100) =====

	.target	sm_100

	.elftype	@"ET_EXEC"


//--------------------- .note.nv.tkinfo           --------------------------
	.section	.note.nv.tkinfo,"",@"SHT_NOTE"
	.sectionflags	@"SHF_NOTE_NV_TKINFO"
	.tkinfo
        /*0018*/ 	.word	0x00000002
        /*0030*/ 	.string	""
        /*0030*/ 	.string	"ptxas"
        /*0030*/ 	.string	"Cuda compilation tools, release 13.0, V13.0.88"
        /*0030*/ 	.string	"Build cuda_13.0.r13.0/compiler.36424714_0"
        /*0030*/ 	.string	"-arch sm_100 -m 64 "



//--------------------- .note.nv.cuinfo           --------------------------
	.section	.note.nv.cuinfo,"",@"SHT_NOTE"
	.sectionflags	@"SHF_NOTE_NV_CUINFO"
        /*0018*/ 	.short	0x0002
        /*001a*/ 	.short	0x0064
        /*001c*/ 	.short	0x0082
	.zero		2


//--------------------- .nv.info                  --------------------------
	.section	.nv.info,"",@"SHT_CUDA_INFO"
	.align	4


	//----- nvinfo : EIATTR_REGCOUNT
	.align		4
        /*0000*/ 	.byte	0x04, 0x2f
        /*0002*/ 	.short	(.L_1 - .L_0)
	.align		4
.L_0:
        /*0004*/ 	.word	index@(_Z10areaKernelPfPKfPKji)
        /*0008*/ 	.word	0x00000017


	//----- nvinfo : EIATTR_FRAME_SIZE
	.align		4
.L_1:
        /*000c*/ 	.byte	0x04, 0x11
        /*000e*/ 	.short	(.L_3 - .L_2)
	.align		4
.L_2:
        /*0010*/ 	.word	index@($__internal_0_$__cuda_sm3x_div_rn_noftz_f32_slowpath)
        /*0014*/ 	.word	0x00000000


	//----- nvinfo : EIATTR_FRAME_SIZE
	.align		4
.L_3:
        /*0018*/ 	.byte	0x04, 0x11
        /*001a*/ 	.short	(.L_5 - .L_4)
	.align		4
.L_4:
        /*001c*/ 	.word	index@(_Z10areaKernelPfPKfPKji)
        /*0020*/ 	.word	0x00000000


	//----- nvinfo : EIATTR_REGCOUNT
	.align		4
.L_5:
        /*0024*/ 	.byte	0x04, 0x2f
        /*0026*/ 	.short	(.L_7 - .L_6)
	.align		4
.L_6:
        /*0028*/ 	.word	index@(_Z7addTreePfS_j)
        /*002c*/ 	.word	0x0000000e


	//----- nvinfo : EIATTR_FRAME_SIZE
	.align		4
.L_7:
        /*0030*/ 	.byte	0x04, 0x11
        /*0032*/ 	.short	(.L_9 - .L_8)
	.align		4
.L_8:
        /*0034*/ 	.word	index@(_Z7addTreePfS_j)
        /*0038*/ 	.word	0x00000000


	//----- nvinfo : EIATTR_MIN_STACK_SIZE
	.align		4
.L_9:
        /*003c*/ 	.byte	0x04, 0x12
        /*003e*/ 	.short	(.L_11 - .L_10)
	.align		4
.L_10:
        /*0040*/ 	.word	index@(_Z7addTreePfS_j)
        /*0044*/ 	.word	0x00000000


	//----- nvinfo : EIATTR_MIN_STACK_SIZE
	.align		4
.L_11:
        /*0048*/ 	.byte	0x04, 0x12
        /*004a*/ 	.short	(.L_13 - .L_12)
	.align		4
.L_12:
        /*004c*/ 	.word	index@(_Z10areaKernelPfPKfPKji)
        /*0050*/ 	.word	0x00000000
.L_13:


//--------------------- .nv.compat                --------------------------
	.section	.nv.compat,"",@"SHT_CUDA_COMPAT_INFO"
	.align	4
        /*0000*/ 	.byte	0x02, 0x09, 0x00, 0x00, 0x02, 0x02, 0x01, 0x00, 0x02, 0x05, 0x05, 0x00, 0x03, 0x07, 0x01, 0x01
        /*0010*/ 	.byte	0x02, 0x03, 0x00, 0x00, 0x02, 0x06, 0x01, 0x00, 0x04, 0x0b, 0x08, 0x00, 0x01, 0x00, 0x00, 0x00
        /*0020*/ 	.byte	0x00, 0x00, 0x00, 0x00


//--------------------- .nv.info._Z7addTreePfS_j  --------------------------
	.section	.nv.info._Z7addTreePfS_j,"",@"SHT_CUDA_INFO"
	.sectionflags	@""
	.align	4


	//----- nvinfo : EIATTR_CUDA_API_VERSION
	.align		4
        /*0000*/ 	.byte	0x04, 0x37
        /*0002*/ 	.short	(.L_15 - .L_14)
.L_14:
        /*0004*/ 	.word	0x00000082


	//----- nvinfo : EIATTR_KPARAM_INFO
	.align		4
.L_15:
        /*0008*/ 	.byte	0x04, 0x17
        /*000a*/ 	.short	(.L_17 - .L_16)
.L_16:
        /*000c*/ 	.word	0x00000000
        /*0010*/ 	.short	0x0002
        /*0012*/ 	.short	0x0010
        /*0014*/ 	.byte	0x00, 0xf0, 0x11, 0x00


	//----- nvinfo : EIATTR_KPARAM_INFO
	.align		4
.L_17:
        /*0018*/ 	.byte	0x04, 0x17
        /*001a*/ 	.short	(.L_19 - .L_18)
.L_18:
        /*001c*/ 	.word	0x00000000
        /*0020*/ 	.short	0x0001
        /*0022*/ 	.short	0x0008
        /*0024*/ 	.byte	0x00, 0xf5, 0x21, 0x00


	//----- nvinfo : EIATTR_KPARAM_INFO
	.align		4
.L_19:
        /*0028*/ 	.byte	0x04, 0x17
        /*002a*/ 	.short	(.L_21 - .L_20)
.L_20:
        /*002c*/ 	.word	0x00000000
        /*0030*/ 	.short	0x0000
        /*0032*/ 	.short	0x0000
        /*0034*/ 	.byte	0x00, 0xf5, 0x21, 0x00


	//----- nvinfo : EIATTR_SPARSE_MMA_MASK
	.align		4
.L_21:
        /*0038*/ 	.byte	0x03, 0x50
        /*003a*/ 	.short	0x0000


	//----- nvinfo : EIATTR_MAXREG_COUNT
	.align		4
        /*003c*/ 	.byte	0x03, 0x1b
        /*003e*/ 	.short	0x00ff


	//----- nvinfo : EIATTR_NUM_BARRIERS
	.align		4
        /*0040*/ 	.byte	0x02, 0x4c
        /*0042*/ 	.byte	0x01
	.zero		1


	//----- nvinfo : EIATTR_MERCURY_ISA_VERSION
	.align		4
        /*0044*/ 	.byte	0x03, 0x5f
        /*0046*/ 	.short	0x0101


	//----- nvinfo : EIATTR_VRC_CTA_INIT_COUNT
	.align		4
        /*0048*/ 	.byte	0x02, 0x4a
	.zero		1
	.zero		1


	//----- nvinfo : EIATTR_EXIT_INSTR_OFFSETS
	.align		4
        /*004c*/ 	.byte	0x04, 0x1c
        /*004e*/ 	.short	(.L_23 - .L_22)


	//   ....[0]....
.L_22:
        /*0050*/ 	.word	0x00000240


	//   ....[1]....
        /*0054*/ 	.word	0x000002c0


	//----- nvinfo : EIATTR_CBANK_PARAM_SIZE
	.align		4
.L_23:
        /*0058*/ 	.byte	0x03, 0x19
        /*005a*/ 	.short	0x0014


	//----- nvinfo : EIATTR_PARAM_CBANK
	.align		4
        /*005c*/ 	.byte	0x04, 0x0a
        /*005e*/ 	.short	(.L_25 - .L_24)
	.align		4
.L_24:
        /*0060*/ 	.word	index@(.nv.constant0._Z7addTreePfS_j)
        /*0064*/ 	.short	0x0380
        /*0066*/ 	.short	0x0014


	//----- nvinfo : EIATTR_SW_WAR
	.align		4
.L_25:
        /*0068*/ 	.byte	0x04, 0x36
        /*006a*/ 	.short	(.L_27 - .L_26)
.L_26:
        /*006c*/ 	.word	0x00000008
.L_27:


//--------------------- .nv.info._Z10areaKernelPfPKfPKji --------------------------
	.section	.nv.info._Z10areaKernelPfPKfPKji,"",@"SHT_CUDA_INFO"
	.sectionflags	@""
	.align	4


	//----- nvinfo : EIATTR_CUDA_API_VERSION
	.align		4
        /*0000*/ 	.byte	0x04, 0x37
        /*0002*/ 	.short	(.L_29 - .L_28)
.L_28:
        /*0004*/ 	.word	0x00000082


	//----- nvinfo : EIATTR_KPARAM_INFO
	.align		4
.L_29:
        /*0008*/ 	.byte	0x04, 0x17
        /*000a*/ 	.short	(.L_31 - .L_30)
.L_30:
        /*000c*/ 	.word	0x00000000
        /*0010*/ 	.short	0x0003
        /*0012*/ 	.short	0x0018
        /*0014*/ 	.byte	0x00, 0xf0, 0x11, 0x00


	//----- nvinfo : EIATTR_KPARAM_INFO
	.align		4
.L_31:
        /*0018*/ 	.byte	0x04, 0x17
        /*001a*/ 	.short	(.L_33 - .L_32)
.L_32:
        /*001c*/ 	.word	0x00000000
        /*0020*/ 	.short	0x0002
        /*0022*/ 	.short	0x0010
        /*0024*/ 	.byte	0x00, 0xf5, 0x21, 0x00


	//----- nvinfo : EIATTR_KPARAM_INFO
	.align		4
.L_33:
        /*0028*/ 	.byte	0x04, 0x17
        /*002a*/ 	.short	(.L_35 - .L_34)
.L_34:
        /*002c*/ 	.word	0x00000000
        /*0030*/ 	.short	0x0001
        /*0032*/ 	.short	0x0008
        /*0034*/ 	.byte	0x00, 0xf5, 0x21, 0x00


	//----- nvinfo : EIATTR_KPARAM_INFO
	.align		4
.L_35:
        /*0038*/ 	.byte	0x04, 0x17
        /*003a*/ 	.short	(.L_37 - .L_36)
.L_36:
        /*003c*/ 	.word	0x00000000
        /*0040*/ 	.short	0x0000
        /*0042*/ 	.short	0x0000
        /*0044*/ 	.byte	0x00, 0xf5, 0x21, 0x00


	//----- nvinfo : EIATTR_SPARSE_MMA_MASK
	.align		4
.L_37:
        /*0048*/ 	.byte	0x03, 0x50
        /*004a*/ 	.short	0x0000


	//----- nvinfo : EIATTR_MAXREG_COUNT
	.align		4
        /*004c*/ 	.byte	0x03, 0x1b
        /*004e*/ 	.short	0x00ff


	//----- nvinfo : EIATTR_MERCURY_ISA_VERSION
	.align		4
        /*0050*/ 	.byte	0x03, 0x5f
        /*0052*/ 	.short	0x0101


	//----- nvinfo : EIATTR_VRC_CTA_INIT_COUNT
	.align		4
        /*0054*/ 	.byte	0x02, 0x4a
	.zero		1
	.zero		1


	//----- nvinfo : EIATTR_EXIT_INSTR_OFFSETS
	.align		4
        /*0058*/ 	.byte	0x04, 0x1c
        /*005a*/ 	.short	(.L_39 - .L_38)


	//   ....[0]....
.L_38:
        /*005c*/ 	.word	0x00000070


	//   ....[1]....
        /*0060*/ 	.word	0x00000690


	//----- nvinfo : EIATTR_CRS_STACK_SIZE
	.align		4
.L_39:
        /*0064*/ 	.byte	0x04, 0x1e
        /*0066*/ 	.short	(.L_41 - .L_40)
.L_40:
        /*0068*/ 	.word	0x00000000


	//----- nvinfo : EIATTR_CBANK_PARAM_SIZE
	.align		4
.L_41:
        /*006c*/ 	.byte	0x03, 0x19
        /*006e*/ 	.short	0x001c


	//----- nvinfo : EIATTR_PARAM_CBANK
	.align		4
        /*0070*/ 	.byte	0x04, 0x0a
        /*0072*/ 	.short	(.L_43 - .L_42)
	.align		4
.L_42:
        /*0074*/ 	.word	index@(.nv.constant0._Z10areaKernelPfPKfPKji)
        /*0078*/ 	.short	0x0380
        /*007a*/ 	.short	0x001c


	//----- nvinfo : EIATTR_SW_WAR
	.align		4
.L_43:
        /*007c*/ 	.byte	0x04, 0x36
        /*007e*/ 	.short	(.L_45 - .L_44)
.L_44:
        /*0080*/ 	.word	0x00000008
.L_45:


//--------------------- .nv.callgraph             --------------------------
	.section	.nv.callgraph,"",@"SHT_CUDA_CALLGRAPH"
	.align	4
	.sectionentsize	8
	.align		4
        /*0000*/ 	.word	0x00000000
	.align		4
        /*0004*/ 	.word	0xffffffff
	.align		4
        /*0008*/ 	.word	0x00000000
	.align		4
        /*000c*/ 	.word	0xfffffffe
	.align		4
        /*0010*/ 	.word	0x00000000
	.align		4
        /*0014*/ 	.word	0xfffffffd
	.align		4
        /*0018*/ 	.word	0x00000000
	.align		4
        /*001c*/ 	.word	0xfffffffc


//--------------------- .text._Z7addTreePfS_j     --------------------------
	.section	.text._Z7addTreePfS_j,"ax",@progbits
	.align	128
        .global         _Z7addTreePfS_j
        .type           _Z7addTreePfS_j,@function
        .size           _Z7addTreePfS_j,(.L_x_26 - _Z7addTreePfS_j)
        .other          _Z7addTreePfS_j,@"STO_CUDA_ENTRY STV_DEFAULT"
_Z7addTreePfS_j:
.text._Z7addTreePfS_j:
[----:B------:R-:W-:Y:S01]  /*0000*/  LDC R1, c[0x0][0x37c] ;  /* 0x0000df00ff017b82 */ /* 0x000fe20000000800 */
[----:B------:R-:W0:Y:S01]  /*0010*/  S2R R11, SR_CTAID.X ;  /* 0x00000000000b7919 */ /* 0x000e220000002500 */
[----:B------:R-:W0:Y:S06]  /*0020*/  LDCU UR8, c[0x0][0x360] ;  /* 0x00006c00ff0877ac */ /* 0x000e2c0008000800 */
[----:B------:R-:W1:Y:S01]  /*0030*/  LDC.64 R4, c[0x0][0x380] ;  /* 0x0000e000ff047b82 */ /* 0x000e620000000a00 */
[----:B------:R-:W2:Y:S01]  /*0040*/  S2R R9, SR_TID.X ;  /* 0x0000000000097919 */ /* 0x000ea20000002100 */
[----:B------:R-:W3:Y:S01]  /*0050*/  LDCU.64 UR6, c[0x0][0x358] ;  /* 0x00006b00ff0677ac */ /* 0x000ee20008000a00 */
[----:B0-----:R-:W-:-:S05]  /*0060*/  IMAD R0, R11, UR8, RZ ;  /* 0x000000080b007c24 */ /* 0x001fca000f8e02ff */
[----:B--2---:R-:W-:-:S04]  /*0070*/  LEA R3, R0, R9, 0x1 ;  /* 0x0000000900037211 */ /* 0x004fc800078e08ff */
[C---:B------:R-:W-:Y:S01]  /*0080*/  IADD3 R7, PT, PT, R3.reuse, UR8, RZ ;  /* 0x0000000803077c10 */ /* 0x040fe2000fffe0ff */
[----:B-1----:R-:W-:-:S04]  /*0090*/  IMAD.WIDE.U32 R2, R3, 0x4, R4 ;  /* 0x0000000403027825 */ /* 0x002fc800078e0004 */
[----:B------:R-:W-:Y:S02]  /*00a0*/  IMAD.WIDE.U32 R4, R7, 0x4, R4 ;  /* 0x0000000407047825 */ /* 0x000fe400078e0004 */
[----:B---3--:R-:W2:Y:S04]  /*00b0*/  LDG.E R2, desc[UR6][R2.64] ;  /* 0x0000000602027981 */ /* 0x008ea8000c1e1900 */
[----:B------:R-:W2:Y:S01]  /*00c0*/  LDG.E R5, desc[UR6][R4.64] ;  /* 0x0000000604057981 */ /* 0x000ea2000c1e1900 */
[----:B------:R-:W0:Y:S01]  /*00d0*/  S2UR UR5, SR_CgaCtaId ;  /* 0x00000000000579c3 */ /* 0x000e220000008800 */
[----:B------:R-:W-:Y:S01]  /*00e0*/  UMOV UR4, 0x400 ;  /* 0x0000040000047882 */ /* 0x000fe20000000000 */
[----:B------:R-:W-:Y:S01]  /*00f0*/  UISETP.GE.U32.AND UP0, UPT, UR8, 0x2, UPT ;  /* 0x000000020800788c */ /* 0x000fe2000bf06070 */
[----:B------:R-:W-:Y:S01]  /*0100*/  ISETP.NE.AND P0, PT, R9, RZ, PT ;  /* 0x000000ff0900720c */ /* 0x000fe20003f05270 */
[----:B0-----:R-:W-:-:S06]  /*0110*/  ULEA UR4, UR5, UR4, 0x18 ;  /* 0x0000000405047291 */ /* 0x001fcc000f8ec0ff */
[----:B------:R-:W-:Y:S01]  /*0120*/  LEA R7, R9, UR4, 0x2 ;  /* 0x0000000409077c11 */ /* 0x000fe2000f8e10ff */
[----:B--2---:R-:W-:-:S05]  /*0130*/  FADD R0, R2, R5 ;  /* 0x0000000502007221 */ /* 0x004fca0000000000 */
[----:B------:R0:W-:Y:S01]  /*0140*/  STS [R7], R0 ;  /* 0x0000000007007388 */ /* 0x0001e20000000800 */
[----:B------:R-:W-:Y:S06]  /*0150*/  BAR.SYNC.DEFER_BLOCKING 0x0 ;  /* 0x0000000000007b1d */ /* 0x000fec0000010000 */
[----:B------:R-:W-:Y:S05]  /*0160*/  BRA.U !UP0, `(.L_x_0) ;  /* 0x0000000108307547 */ /* 0x000fea000b800000 */
[----:B0-----:R-:W-:-:S07]  /*0170*/  IMAD.U32 R0, RZ, RZ, UR8 ;  /* 0x00000008ff007e24 */ /* 0x001fce000f8e00ff */
.L_x_1:
[----:B------:R-:W-:-:S04]  /*0180*/  SHF.R.U32.HI R6, RZ, 0x1, R0 ;  /* 0x00000001ff067819 */ /* 0x000fc80000011600 */
[----:B------:R-:W-:-:S13]  /*0190*/  ISETP.GE.U32.AND P1, PT, R9, R6, PT ;  /* 0x000000060900720c */ /* 0x000fda0003f26070 */
[----:B------:R-:W-:Y:S01]  /*01a0*/  @!P1 LEA R2, R6, R7, 0x2 ;  /* 0x0000000706029211 */ /* 0x000fe200078e10ff */
[----:B------:R-:W-:Y:S05]  /*01b0*/  @!P1 LDS R3, [R7] ;  /* 0x0000000007039984 */ /* 0x000fea0000000800 */
[----:B------:R-:W0:Y:S02]  /*01c0*/  @!P1 LDS R2, [R2] ;  /* 0x0000000002029984 */ /* 0x000e240000000800 */
[----:B0-----:R-:W-:-:S05]  /*01d0*/  @!P1 FADD R4, R2, R3 ;  /* 0x0000000302049221 */ /* 0x001fca0000000000 */
[----:B------:R1:W-:Y:S01]  /*01e0*/  @!P1 STS [R7], R4 ;  /* 0x0000000407009388 */ /* 0x0003e20000000800 */
[----:B------:R-:W-:Y:S01]  /*01f0*/  BAR.SYNC.DEFER_BLOCKING 0x0 ;  /* 0x0000000000007b1d */ /* 0x000fe20000010000 */
[----:B------:R-:W-:Y:S01]  /*0200*/  ISETP.GT.U32.AND P1, PT, R0, 0x3, PT ;  /* 0x000000030000780c */ /* 0x000fe20003f24070 */
[----:B------:R-:W-:-:S12]  /*0210*/  IMAD.MOV.U32 R0, RZ, RZ, R6 ;  /* 0x000000ffff007224 */ /* 0x000fd800078e0006 */
[----:B-1----:R-:W-:Y:S05]  /*0220*/  @P1 BRA `(.L_x_1) ;  /* 0xfffffffc00d41947 */ /* 0x002fea000383ffff */
.L_x_0:
[----:B------:R-:W-:Y:S06]  /*0230*/  BAR.SYNC.DEFER_BLOCKING 0x0 ;  /* 0x0000000000007b1d */ /* 0x000fec0000010000 */
[----:B------:R-:W-:Y:S05]  /*0240*/  @P0 EXIT ;  /* 0x000000000000094d */ /* 0x000fea0003800000 */
[----:B------:R-:W1:Y:S01]  /*0250*/  S2UR UR5, SR_CgaCtaId ;  /* 0x00000000000579c3 */ /* 0x000e620000008800 */
[----:B------:R-:W-:-:S07]  /*0260*/  UMOV UR4, 0x400 ;  /* 0x0000040000047882 */ /* 0x000fce0000000000 */
[----:B------:R-:W2:Y:S01]  /*0270*/  LDC.64 R2, c[0x0][0x388] ;  /* 0x0000e200ff027b82 */ /* 0x000ea20000000a00 */
[----:B-1----:R-:W-:Y:S01]  /*0280*/  ULEA UR4, UR5, UR4, 0x18 ;  /* 0x0000000405047291 */ /* 0x002fe2000f8ec0ff */
[----:B--2---:R-:W-:-:S08]  /*0290*/  IMAD.WIDE.U32 R2, R11, 0x4, R2 ;  /* 0x000000040b027825 */ /* 0x004fd000078e0002 */
[----:B------:R-:W1:Y:S04]  /*02a0*/  LDS R5, [UR4] ;  /* 0x00000004ff057984 */ /* 0x000e680008000800 */
[----:B-1----:R-:W-:Y:S01]  /*02b0*/  STG.E desc[UR6][R2.64], R5 ;  /* 0x0000000502007986 */ /* 0x002fe2000c101906 */
[----:B------:R-:W-:Y:S05]  /*02c0*/  EXIT ;  /* 0x000000000000794d */ /* 0x000fea0003800000 */
.L_x_2:
[----:B------:R-:W-:-:S00]  /*02d0*/  BRA `(.L_x_2) ;  /* 0xfffffffc00fc7947 */ /* 0x000fc0000383ffff */
[----:B------:R-:W-:-:S00]  /*02e0*/  NOP ;  /* 0x0000000000007918 */ /* 0x000fc00000000000 */
        /* <DEDUP_REMOVED lines=9> */
.L_x_26:


//--------------------- .text._Z10areaKernelPfPKfPKji --------------------------
	.section	.text._Z10areaKernelPfPKfPKji,"ax",@progbits
	.align	128
        .global         _Z10areaKernelPfPKfPKji
        .type           _Z10areaKernelPfPKfPKji,@function
        .size           _Z10areaKernelPfPKfPKji,(.L_x_25 - _Z10areaKernelPfPKfPKji)
        .other          _Z10areaKernelPfPKfPKji,@"STO_CUDA_ENTRY STV_DEFAULT"
_Z10areaKernelPfPKfPKji:
.text._Z10areaKernelPfPKfPKji:
[----:B------:R-:W-:Y:S01]  /*0000*/  LDC R1, c[0x0][0x37c] ;  /* 0x0000df00ff017b82 */ /* 0x000fe20000000800 */
[----:B------:R-:W0:Y:S01]  /*0010*/  S2R R2, SR_CTAID.X ;  /* 0x0000000000027919 */ /* 0x000e220000002500 */
[----:B------:R-:W0:Y:S01]  /*0020*/  LDCU UR4, c[0x0][0x360] ;  /* 0x00006c00ff0477ac */ /* 0x000e220008000800 */
[----:B------:R-:W0:Y:S01]  /*0030*/  S2R R3, SR_TID.X ;  /* 0x0000000000037919 */ /* 0x000e220000002100 */
[----:B------:R-:W1:Y:S01]  /*0040*/  LDCU UR5, c[0x0][0x398] ;  /* 0x00007300ff0577ac */ /* 0x000e620008000800 */
[----:B0-----:R-:W-:-:S05]  /*0050*/  IMAD R2, R2, UR4, R3 ;  /* 0x0000000402027c24 */ /* 0x001fca000f8e0203 */
[----:B-1----:R-:W-:-:S13]  /*0060*/  ISETP.GE.AND P0, PT, R2, UR5, PT ;  /* 0x0000000502007c0c */ /* 0x002fda000bf06270 */
[----:B------:R-:W-:Y:S05]  /*0070*/  @P0 EXIT ;  /* 0x000000000000094d */ /* 0x000fea0003800000 */
[----:B------:R-:W0:Y:S01]  /*0080*/  LDC.64 R6, c[0x0][0x390] ;  /* 0x0000e400ff067b82 */ /* 0x000e220000000a00 */
[----:B------:R-:W1:Y:S01]  /*0090*/  LDCU.64 UR4, c[0x0][0x358] ;  /* 0x00006b00ff0477ac */ /* 0x000e620008000a00 */
[----:B------:R-:W-:-:S06]  /*00a0*/  IMAD R3, R2, 0x3, RZ ;  /* 0x0000000302037824 */ /* 0x000fcc00078e02ff */
[----:B------:R-:W2:Y:S01]  /*00b0*/  LDC.64 R4, c[0x0][0x388] ;  /* 0x0000e200ff047b82 */ /* 0x000ea20000000a00 */
[----:B0-----:R-:W-:-:S05]  /*00c0*/  IMAD.WIDE R6, R3, 0x4, R6 ;  /* 0x0000000403067825 */ /* 0x001fca00078e0206 */
[----:B-1----:R-:W3:Y:S04]  /*00d0*/  LDG.E R3, desc[UR4][R6.64+0x4] ;  /* 0x0000040406037981 */ /* 0x002ee8000c1e1900 */
[----:B------:R-:W4:Y:S01]  /*00e0*/  LDG.E R0, desc[UR4][R6.64] ;  /* 0x0000000406007981 */ /* 0x000f22000c1e1900 */
[----:B---3--:R-:W-:-:S04]  /*00f0*/  IMAD.SHL.U32 R3, R3, 0x2, RZ ;  /* 0x0000000203037824 */ /* 0x008fc800078e00ff */
[----:B--2---:R-:W-:-:S05]  /*0100*/  IMAD.WIDE.U32 R12, R3, 0x4, R4 ;  /* 0x00000004030c7825 */ /* 0x004fca00078e0004 */
[----:B------:R-:W2:Y:S01]  /*0110*/  LDG.E R9, desc[UR4][R12.64] ;  /* 0x000000040c097981 */ /* 0x000ea2000c1e1900 */
[----:B----4-:R-:W-:-:S03]  /*0120*/  IMAD.SHL.U32 R3, R0, 0x2, RZ ;  /* 0x0000000200037824 */ /* 0x010fc600078e00ff */
[----:B------:R-:W3:Y:S01]  /*0130*/  LDG.E R8, desc[UR4][R12.64+0x4] ;  /* 0x000004040c087981 */ /* 0x000ee2000c1e1900 */
[----:B------:R-:W-:-:S05]  /*0140*/  IMAD.WIDE.U32 R4, R3, 0x4, R4 ;  /* 0x0000000403047825 */ /* 0x000fca00078e0004 */
[----:B------:R-:W3:Y:S01]  /*0150*/  LDG.E R11, desc[UR4][R4.64] ;  /* 0x00000004040b7981 */ /* 0x000ee2000c1e1900 */
[----:B------:R-:W-:Y:S01]  /*0160*/  BSSY.RECONVERGENT B0, `(.L_x_3) ;  /* 0x000000d000007945 */ /* 0x000fe20003800200 */
[----:B--2---:R-:W0:Y:S01]  /*0170*/  MUFU.RCP R10, R9 ;  /* 0x00000009000a7308 */ /* 0x004e220000001000 */
[----:B---3--:R-:W-:-:S07]  /*0180*/  FMUL R0, R11, R8 ;  /* 0x000000080b007220 */ /* 0x008fce0000400000 */
[----:B------:R-:W1:Y:S01]  /*0190*/  FCHK P0, R0, R9 ;  /* 0x0000000900007302 */ /* 0x000e620000000000 */
[----:B0-----:R-:W-:-:S04]  /*01a0*/  FFMA R3, -R9, R10, 1 ;  /* 0x3f80000009037423 */ /* 0x001fc8000000010a */
[----:B------:R-:W-:-:S04]  /*01b0*/  FFMA R3, R10, R3, R10 ;  /* 0x000000030a037223 */ /* 0x000fc8000000000a */
[----:B------:R-:W-:-:S04]  /*01c0*/  FFMA R10, R0, R3, RZ ;  /* 0x00000003000a7223 */ /* 0x000fc800000000ff */
[----:B------:R-:W-:-:S04]  /*01d0*/  FFMA R14, -R9, R10, R0 ;  /* 0x0000000a090e7223 */ /* 0x000fc80000000100 */
[----:B------:R-:W-:Y:S01]  /*01e0*/  FFMA R3, R3, R14, R10 ;  /* 0x0000000e03037223 */ /* 0x000fe2000000000a */
[----:B-1----:R-:W-:Y:S06]  /*01f0*/  @!P0 BRA `(.L_x_4) ;  /* 0x00000000000c8947 */ /* 0x002fec0003800000 */
[----:B------:R-:W-:Y:S02]  /*0200*/  MOV R3, R9 ;  /* 0x0000000900037202 */ /* 0x000fe40000000f00 */
[----:B------:R-:W-:-:S07]  /*0210*/  MOV R12, 0x230 ;  /* 0x00000230000c7802 */ /* 0x000fce0000000f00 */
[----:B------:R-:W-:Y:S05]  /*0220*/  CALL.REL.NOINC `($__internal_0_$__cuda_sm3x_div_rn_noftz_f32_slowpath) ;  /* 0x00000004001c7944 */ /* 0x000fea0003c00000 */
.L_x_4:
[----:B------:R-:W-:Y:S05]  /*0230*/  BSYNC.RECONVERGENT B0 ;  /* 0x0000000000007941 */ /* 0x000fea0003800200 */
.L_x_3:
[----:B------:R-:W2:Y:S01]  /*0240*/  LDG.E R6, desc[UR4][R6.64+0x8] ;  /* 0x0000080406067981 */ /* 0x000ea2000c1e1900 */
[----:B------:R-:W0:Y:S01]  /*0250*/  LDC.64 R14, c[0x0][0x388] ;  /* 0x0000e200ff0e7b82 */ /* 0x000e220000000a00 */
[----:B--2---:R-:W-:-:S04]  /*0260*/  IMAD.SHL.U32 R13, R6, 0x2, RZ ;  /* 0x00000002060d7824 */ /* 0x004fc800078e00ff */
[----:B0-----:R-:W-:-:S05]  /*0270*/  IMAD.WIDE.U32 R14, R13, 0x4, R14 ;  /* 0x000000040d0e7825 */ /* 0x001fca00078e000e */
[----:B------:R-:W2:Y:S04]  /*0280*/  LDG.E R13, desc[UR4][R14.64] ;  /* 0x000000040e0d7981 */ /* 0x000ea8000c1e1900 */
        /* <DEDUP_REMOVED lines=14> */
.L_x_6:
[----:B------:R-:W-:Y:S05]  /*0370*/  BSYNC.RECONVERGENT B0 ;  /* 0x0000000000007941 */ /* 0x000fea0003800200 */
.L_x_5:
[----:B------:R-:W2:Y:S01]  /*0380*/  LDG.E R4, desc[UR4][R4.64+0x4] ;  /* 0x0000040404047981 */ /* 0x000ea2000c1e1900 */
[----:B------:R-:W0:Y:S01]  /*0390*/  MUFU.RCP R6, R11 ;  /* 0x0000000b00067308 */ /* 0x000e220000001000 */
[----:B------:R-:W-:Y:S01]  /*03a0*/  BSSY.RECONVERGENT B0, `(.L_x_7) ;  /* 0x000000c000007945 */ /* 0x000fe20003800200 */
[----:B0-----:R-:W-:-:S04]  /*03b0*/  FFMA R7, -R11, R6, 1 ;  /* 0x3f8000000b077423 */ /* 0x001fc80000000106 */
[----:B------:R-:W-:Y:S01]  /*03c0*/  FFMA R7, R6, R7, R6 ;  /* 0x0000000706077223 */ /* 0x000fe20000000006 */
[----:B--2---:R-:W-:-:S04]  /*03d0*/  FMUL R0, R4, R3 ;  /* 0x0000000304007220 */ /* 0x004fc80000400000 */
[----:B------:R-:W0:Y:S01]  /*03e0*/  FCHK P0, R0, R11 ;  /* 0x0000000b00007302 */ /* 0x000e220000000000 */
[----:B------:R-:W-:-:S04]  /*03f0*/  FFMA R6, R0, R7, RZ ;  /* 0x0000000700067223 */ /* 0x000fc800000000ff */
[----:B------:R-:W-:-:S04]  /*0400*/  FFMA R3, -R11, R6, R0 ;  /* 0x000000060b037223 */ /* 0x000fc80000000100 */
[----:B------:R-:W-:Y:S01]  /*0410*/  FFMA R3, R7, R3, R6 ;  /* 0x0000000307037223 */ /* 0x000fe20000000006 */
[----:B0-----:R-:W-:Y:S06]  /*0420*/  @!P0 BRA `(.L_x_8) ;  /* 0x00000000000c8947 */ /* 0x001fec0003800000 */
[----:B------:R-:W-:Y:S01]  /*0430*/  IMAD.MOV.U32 R3, RZ, RZ, R11 ;  /* 0x000000ffff037224 */ /* 0x000fe200078e000b */
[----:B------:R-:W-:-:S07]  /*0440*/  MOV R12, 0x460 ;  /* 0x00000460000c7802 */ /* 0x000fce0000000f00 */
[----:B------:R-:W-:Y:S05]  /*0450*/  CALL.REL.NOINC `($__internal_0_$__cuda_sm3x_div_rn_noftz_f32_slowpath) ;  /* 0x0000000000907944 */ /* 0x000fea0003c00000 */
.L_x_8:
[----:B------:R-:W-:Y:S05]  /*0460*/  BSYNC.RECONVERGENT B0 ;  /* 0x0000000000007941 */ /* 0x000fea0003800200 */
.L_x_7:
[----:B------:R-:W0:Y:S01]  /*0470*/  MUFU.RCP R0, R9 ;  /* 0x0000000900007308 */ /* 0x000e220000001000 */
[----:B------:R-:W-:Y:S01]  /*0480*/  FMUL R10, R10, R3 ;  /* 0x000000030a0a7220 */ /* 0x000fe20000400000 */
[----:B------:R-:W-:Y:S06]  /*0490*/  BSSY.RECONVERGENT B0, `(.L_x_9) ;  /* 0x000000c000007945 */ /* 0x000fec0003800200 */
[----:B------:R-:W1:Y:S01]  /*04a0*/  FCHK P0, R10, R9 ;  /* 0x000000090a007302 */ /* 0x000e620000000000 */
[----:B0-----:R-:W-:-:S04]  /*04b0*/  FFMA R5, -R9, R0, 1 ;  /* 0x3f80000009057423 */ /* 0x001fc80000000100 */
[----:B------:R-:W-:-:S04]  /*04c0*/  FFMA R0, R0, R5, R0 ;  /* 0x0000000500007223 */ /* 0x000fc80000000000 */
[----:B------:R-:W-:-:S04]  /*04d0*/  FFMA R3, R0, R10, RZ ;  /* 0x0000000a00037223 */ /* 0x000fc800000000ff */
[----:B------:R-:W-:-:S04]  /*04e0*/  FFMA R6, -R9, R3, R10 ;  /* 0x0000000309067223 */ /* 0x000fc8000000010a */
[----:B------:R-:W-:Y:S01]  /*04f0*/  FFMA R3, R0, R6, R3 ;  /* 0x0000000600037223 */ /* 0x000fe20000000003 */
[----:B-1----:R-:W-:Y:S06]  /*0500*/  @!P0 BRA `(.L_x_10) ;  /* 0x0000000000108947 */ /* 0x002fec0003800000 */
[----:B------:R-:W-:Y:S01]  /*0510*/  MOV R0, R10 ;  /* 0x0000000a00007202 */ /* 0x000fe20000000f00 */
[----:B------:R-:W-:Y:S01]  /*0520*/  IMAD.MOV.U32 R3, RZ, RZ, R9 ;  /* 0x000000ffff037224 */ /* 0x000fe200078e0009 */
[----:B------:R-:W-:-:S07]  /*0530*/  MOV R12, 0x550 ;  /* 0x00000550000c7802 */ /* 0x000fce0000000f00 */
[----:B------:R-:W-:Y:S05]  /*0540*/  CALL.REL.NOINC `($__internal_0_$__cuda_sm3x_div_rn_noftz_f32_slowpath) ;  /* 0x0000000000547944 */ /* 0x000fea0003c00000 */
.L_x_10:
[----:B------:R-:W-:Y:S05]  /*0550*/  BSYNC.RECONVERGENT B0 ;  /* 0x0000000000007941 */ /* 0x000fea0003800200 */
.L_x_9:
        /* <DEDUP_REMOVED lines=14> */
.L_x_12:
[----:B------:R-:W-:Y:S05]  /*0640*/  BSYNC.RECONVERGENT B0 ;  /* 0x0000000000007941 */ /* 0x000fea0003800200 */
.L_x_11:
[----:B------:R-:W0:Y:S01]  /*0650*/  LDC.64 R4, c[0x0][0x380] ;  /* 0x0000e000ff047b82 */ /* 0x000e220000000a00 */
[----:B------:R-:W-:Y:S01]  /*0660*/  FMUL.D2 R7, R8, R3 ;  /* 0x0000000308077220 */ /* 0x000fe20000300000 */
[----:B0-----:R-:W-:-:S05]  /*0670*/  IMAD.WIDE R2, R2, 0x4, R4 ;  /* 0x0000000402027825 */ /* 0x001fca00078e0204 */
[----:B------:R-:W-:Y:S01]  /*0680*/  STG.E desc[UR4][R2.64], R7 ;  /* 0x0000000702007986 */ /* 0x000fe2000c101904 */
[----:B------:R-:W-:Y:S05]  /*0690*/  EXIT ;  /* 0x000000000000794d */ /* 0x000fea0003800000 */
        .weak           $__internal_0_$__cuda_sm3x_div_rn_noftz_f32_slowpath
        .type           $__internal_0_$__cuda_sm3x_div_rn_noftz_f32_slowpath,@function
        .size           $__internal_0_$__cuda_sm3x_div_rn_noftz_f32_slowpath,(.L_x_25 - $__internal_0_$__cuda_sm3x_div_rn_noftz_f32_slowpath)
$__internal_0_$__cuda_sm3x_div_rn_noftz_f32_slowpath:
[----:B------:R-:W-:Y:S01]  /*06a0*/  SHF.R.U32.HI R14, RZ, 0x17, R3 ;  /* 0x00000017ff0e7819 */ /* 0x000fe20000011603 */
[----:B------:R-:W-:Y:S01]  /*06b0*/  BSSY.RECONVERGENT B1, `(.L_x_13) ;  /* 0x0000062000017945 */ /* 0x000fe20003800200 */
[----:B------:R-:W-:Y:S02]  /*06c0*/  SHF.R.U32.HI R15, RZ, 0x17, R0 ;  /* 0x00000017ff0f7819 */ /* 0x000fe40000011600 */
[----:B------:R-:W-:Y:S02]  /*06d0*/  LOP3.LUT R14, R14, 0xff, RZ, 0xc0, !PT ;  /* 0x000000ff0e0e7812 */ /* 0x000fe400078ec0ff */
[----:B------:R-:W-:Y:S02]  /*06e0*/  LOP3.LUT R17, R15, 0xff, RZ, 0xc0, !PT ;  /* 0x000000ff0f117812 */ /* 0x000fe400078ec0ff */
[----:B------:R-:W-:-:S03]  /*06f0*/  IADD3 R18, PT, PT, R14, -0x1, RZ ;  /* 0xffffffff0e127810 */ /* 0x000fc60007ffe0ff */
[----:B------:R-:W-:Y:S01]  /*0700*/  VIADD R16, R17, 0xffffffff ;  /* 0xffffffff11107836 */ /* 0x000fe20000000000 */
[----:B------:R-:W-:-:S04]  /*0710*/  ISETP.GT.U32.AND P0, PT, R18, 0xfd, PT ;  /* 0x000000fd1200780c */ /* 0x000fc80003f04070 */
[----:B------:R-:W-:-:S13]  /*0720*/  ISETP.GT.U32.OR P0, PT, R16, 0xfd, P0 ;  /* 0x000000fd1000780c */ /* 0x000fda0000704470 */
[----:B------:R-:W-:Y:S01]  /*0730*/  @!P0 MOV R15, RZ ;  /* 0x000000ff000f8202 */ /* 0x000fe20000000f00 */
[----:B------:R-:W-:Y:S06]  /*0740*/  @!P0 BRA `(.L_x_14) ;  /* 0x00000000005c8947 */ /* 0x000fec0003800000 */
[----:B------:R-:W-:Y:S02]  /*0750*/  FSETP.GTU.FTZ.AND P0, PT, |R0|, +INF , PT ;  /* 0x7f8000000000780b */ /* 0x000fe40003f1c200 */
[----:B------:R-:W-:-:S04]  /*0760*/  FSETP.GTU.FTZ.AND P1, PT, |R3|, +INF , PT ;  /* 0x7f8000000300780b */ /* 0x000fc80003f3c200 */
[----:B------:R-:W-:-:S13]  /*0770*/  PLOP3.LUT P0, PT, P0, P1, PT, 0xf8, 0x8f ;  /* 0x00000000008f781c */ /* 0x000fda0000703f70 */
[----:B------:R-:W-:Y:S05]  /*0780*/  @P0 BRA `(.L_x_15) ;  /* 0x00000004004c0947 */ /* 0x000fea0003800000 */
[----:B------:R-:W-:-:S13]  /*0790*/  LOP3.LUT P0, RZ, R3, 0x7fffffff, R0, 0xc8, !PT ;  /* 0x7fffffff03ff7812 */ /* 0x000fda000780c800 */
[----:B------:R-:W-:Y:S05]  /*07a0*/  @!P0 BRA `(.L_x_16) ;  /* 0x00000004003c8947 */ /* 0x000fea0003800000 */
[C---:B------:R-:W-:Y:S02]  /*07b0*/  FSETP.NEU.FTZ.AND P2, PT, |R0|.reuse, +INF , PT ;  /* 0x7f8000000000780b */ /* 0x040fe40003f5d200 */
[----:B------:R-:W-:Y:S02]  /*07c0*/  FSETP.NEU.FTZ.AND P1, PT, |R3|, +INF , PT ;  /* 0x7f8000000300780b */ /* 0x000fe40003f3d200 */
[----:B------:R-:W-:-:S11]  /*07d0*/  FSETP.NEU.FTZ.AND P0, PT, |R0|, +INF , PT ;  /* 0x7f8000000000780b */ /* 0x000fd60003f1d200 */
[----:B------:R-:W-:Y:S05]  /*07e0*/  @!P1 BRA !P2, `(.L_x_16) ;  /* 0x00000004002c9947 */ /* 0x000fea0005000000 */
[----:B------:R-:W-:-:S04]  /*07f0*/  LOP3.LUT P2, RZ, R0, 0x7fffffff, RZ, 0xc0, !PT ;  /* 0x7fffffff00ff7812 */ /* 0x000fc8000784c0ff */
[----:B------:R-:W-:-:S13]  /*0800*/  PLOP3.LUT P1, PT, P1, P2, PT, 0x2f, 0xf2 ;  /* 0x0000000000f2781c */ /* 0x000fda0000f24577 */
[----:B------:R-:W-:Y:S05]  /*0810*/  @P1 BRA `(.L_x_17) ;  /* 0x0000000400181947 */ /* 0x000fea0003800000 */
[----:B------:R-:W-:-:S04]  /*0820*/  LOP3.LUT P1, RZ, R3, 0x7fffffff, RZ, 0xc0, !PT ;  /* 0x7fffffff03ff7812 */ /* 0x000fc8000782c0ff */
[----:B------:R-:W-:-:S13]  /*0830*/  PLOP3.LUT P0, PT, P0, P1, PT, 0x2f, 0xf2 ;  /* 0x0000000000f2781c */ /* 0x000fda0000702577 */
[----:B------:R-:W-:Y:S05]  /*0840*/  @P0 BRA `(.L_x_18) ;  /* 0x0000000400000947 */ /* 0x000fea0003800000 */
[----:B------:R-:W-:Y:S02]  /*0850*/  ISETP.GE.AND P0, PT, R16, RZ, PT ;  /* 0x000000ff1000720c */ /* 0x000fe40003f06270 */
[----:B------:R-:W-:-:S11]  /*0860*/  ISETP.GE.AND P1, PT, R18, RZ, PT ;  /* 0x000000ff1200720c */ /* 0x000fd60003f26270 */
[----:B------:R-:W-:Y:S01]  /*0870*/  @P0 IMAD.MOV.U32 R15, RZ, RZ, RZ ;  /* 0x000000ffff0f0224 */ /* 0x000fe200078e00ff */
[----:B------:R-:W-:Y:S01]  /*0880*/  @!P0 MOV R15, 0xffffffc0 ;  /* 0xffffffc0000f8802 */ /* 0x000fe20000000f00 */
[----:B------:R-:W-:Y:S01]  /*0890*/  @!P0 FFMA R0, R0, 1.84467440737095516160e+19, RZ ;  /* 0x5f80000000008823 */ /* 0x000fe200000000ff */
[----:B------:R-:W-:-:S03]  /*08a0*/  @!P1 FFMA R3, R3, 1.84467440737095516160e+19, RZ ;  /* 0x5f80000003039823 */ /* 0x000fc600000000ff */
[----:B------:R-:W-:-:S07]  /*08b0*/  @!P1 VIADD R15, R15, 0x40 ;  /* 0x000000400f0f9836 */ /* 0x000fce0000000000 */
.L_x_14:
[----:B------:R-:W-:Y:S01]  /*08c0*/  LEA R16, R14, 0xc0800000, 0x17 ;  /* 0xc08000000e107811 */ /* 0x000fe200078eb8ff */
[----:B------:R-:W-:Y:S01]  /*08d0*/  VIADD R17, R17, 0xffffff81 ;  /* 0xffffff8111117836 */ /* 0x000fe20000000000 */
[----:B------:R-:W-:Y:S02]  /*08e0*/  BSSY.RECONVERGENT B2, `(.L_x_19) ;  /* 0x0000035000027945 */ /* 0x000fe40003800200 */
[----:B------:R-:W-:Y:S01]  /*08f0*/  IADD3 R18, PT, PT, -R16, R3, RZ ;  /* 0x0000000310127210 */ /* 0x000fe20007ffe1ff */
[----:B------:R-:W-:-:S03]  /*0900*/  IMAD R0, R17, -0x800000, R0 ;  /* 0xff80000011007824 */ /* 0x000fc600078e0200 */
[----:B------:R0:W1:Y:S01]  /*0910*/  MUFU.RCP R3, R18 ;  /* 0x0000001200037308 */ /* 0x0000620000001000 */
[----:B------:R-:W-:Y:S01]  /*0920*/  FADD.FTZ R19, -R18, -RZ ;  /* 0x800000ff12137221 */ /* 0x000fe20000010100 */
[----:B0-----:R-:W-:-:S04]  /*0930*/  IADD3 R18, PT, PT, R17, 0x7f, -R14 ;  /* 0x0000007f11127810 */ /* 0x001fc80007ffe80e */
[----:B------:R-:W-:Y:S01]  /*0940*/  IADD3 R15, PT, PT, R18, R15, RZ ;  /* 0x0000000f120f7210 */ /* 0x000fe20007ffe0ff */
[----:B-1----:R-:W-:-:S04]  /*0950*/  FFMA R16, R3, R19, 1 ;  /* 0x3f80000003107423 */ /* 0x002fc80000000013 */
[----:B------:R-:W-:-:S04]  /*0960*/  FFMA R3, R3, R16, R3 ;  /* 0x0000001003037223 */ /* 0x000fc80000000003 */
[----:B------:R-:W-:-:S04]  /*0970*/  FFMA R16, R0, R3, RZ ;  /* 0x0000000300107223 */ /* 0x000fc800000000ff */
[----:B------:R-:W-:-:S04]  /*0980*/  FFMA R20, R19, R16, R0 ;  /* 0x0000001013147223 */ /* 0x000fc80000000000 */
[----:B------:R-:W-:-:S04]  /*0990*/  FFMA R16, R3, R20, R16 ;  /* 0x0000001403107223 */ /* 0x000fc80000000010 */
[----:B------:R-:W-:-:S04]  /*09a0*/  FFMA R19, R19, R16, R0 ;  /* 0x0000001013137223 */ /* 0x000fc80000000000 */
[----:B------:R-:W-:-:S05]  /*09b0*/  FFMA R0, R3, R19, R16 ;  /* 0x0000001303007223 */ /* 0x000fca0000000010 */
[----:B------:R-:W-:-:S04]  /*09c0*/  SHF.R.U32.HI R14, RZ, 0x17, R0 ;  /* 0x00000017ff0e7819 */ /* 0x000fc80000011600 */
[----:B------:R-:W-:-:S05]  /*09d0*/  LOP3.LUT R14, R14, 0xff, RZ, 0xc0, !PT ;  /* 0x000000ff0e0e7812 */ /* 0x000fca00078ec0ff */
[----:B------:R-:W-:-:S05]  /*09e0*/  IMAD.IADD R17, R14, 0x1, R15 ;  /* 0x000000010e117824 */ /* 0x000fca00078e020f */
[----:B------:R-:W-:-:S04]  /*09f0*/  IADD3 R14, PT, PT, R17, -0x1, RZ ;  /* 0xffffffff110e7810 */ /* 0x000fc80007ffe0ff */
[----:B------:R-:W-:-:S13]  /*0a00*/  ISETP.GE.U32.AND P0, PT, R14, 0xfe, PT ;  /* 0x000000fe0e00780c */ /* 0x000fda0003f06070 */
[----:B------:R-:W-:Y:S05]  /*0a10*/  @!P0 BRA `(.L_x_20) ;  /* 0x0000000000808947 */ /* 0x000fea0003800000 */
[----:B------:R-:W-:-:S13]  /*0a20*/  ISETP.GT.AND P0, PT, R17, 0xfe, PT ;  /* 0x000000fe1100780c */ /* 0x000fda0003f04270 */
[----:B------:R-:W-:Y:S05]  /*0a30*/  @P0 BRA `(.L_x_21) ;  /* 0x00000000006c0947 */ /* 0x000fea0003800000 */
[----:B------:R-:W-:-:S13]  /*0a40*/  ISETP.GE.AND P0, PT, R17, 0x1, PT ;  /* 0x000000011100780c */ /* 0x000fda0003f06270 */
[----:B------:R-:W-:Y:S05]  /*0a50*/  @P0 BRA `(.L_x_22) ;  /* 0x0000000000740947 */ /* 0x000fea0003800000 */
[----:B------:R-:W-:Y:S02]  /*0a60*/  ISETP.GE.AND P0, PT, R17, -0x18, PT ;  /* 0xffffffe81100780c */ /* 0x000fe40003f06270 */
[----:B------:R-:W-:-:S11]  /*0a70*/  LOP3.LUT R0, R0, 0x80000000, RZ, 0xc0, !PT ;  /* 0x8000000000007812 */ /* 0x000fd600078ec0ff */
[----:B------:R-:W-:Y:S05]  /*0a80*/  @!P0 BRA `(.L_x_22) ;  /* 0x0000000000688947 */ /* 0x000fea0003800000 */
[-CC-:B------:R-:W-:Y:S01]  /*0a90*/  FFMA.RZ R14, R3, R19.reuse, R16.reuse ;  /* 0x00000013030e7223 */ /* 0x180fe2000000c010 */
[C---:B------:R-:W-:Y:S02]  /*0aa0*/  ISETP.NE.AND P2, PT, R17.reuse, RZ, PT ;  /* 0x000000ff1100720c */ /* 0x040fe40003f45270 */
[----:B------:R-:W-:Y:S02]  /*0ab0*/  ISETP.NE.AND P1, PT, R17, RZ, PT ;  /* 0x000000ff1100720c */ /* 0x000fe40003f25270 */
[----:B------:R-:W-:Y:S01]  /*0ac0*/  LOP3.LUT R15, R14, 0x7fffff, RZ, 0xc0, !PT ;  /* 0x007fffff0e0f7812 */ /* 0x000fe200078ec0ff */
[CCC-:B------:R-:W-:Y:S01]  /*0ad0*/  FFMA.RP R14, R3.reuse, R19.reuse, R16.reuse ;  /* 0x00000013030e7223 */ /* 0x1c0fe20000008010 */
[----:B------:R-:W-:Y:S01]  /*0ae0*/  FFMA.RM R3, R3, R19, R16 ;  /* 0x0000001303037223 */ /* 0x000fe20000004010 */
[----:B------:R-:W-:Y:S01]  /*0af0*/  VIADD R16, R17, 0x20 ;  /* 0x0000002011107836 */ /* 0x000fe20000000000 */
[----:B------:R-:W-:Y:S02]  /*0b00*/  LOP3.LUT R15, R15, 0x800000, RZ, 0xfc, !PT ;  /* 0x008000000f0f7812 */ /* 0x000fe400078efcff */
[----:B------:R-:W-:-:S02]  /*0b10*/  IADD3 R17, PT, PT, -R17, RZ, RZ ;  /* 0x000000ff11117210 */ /* 0x000fc40007ffe1ff */
[----:B------:R-:W-:Y:S02]  /*0b20*/  SHF.L.U32 R16, R15, R16, RZ ;  /* 0x000000100f107219 */ /* 0x000fe400000006ff */
[----:B------:R-:W-:Y:S02]  /*0b30*/  FSETP.NEU.FTZ.AND P0, PT, R14, R3, PT ;  /* 0x000000030e00720b */ /* 0x000fe40003f1d000 */
[----:B------:R-:W-:Y:S02]  /*0b40*/  SEL R14, R17, RZ, P2 ;  /* 0x000000ff110e7207 */ /* 0x000fe40001000000 */
[----:B------:R-:W-:Y:S02]  /*0b50*/  ISETP.NE.AND P1, PT, R16, RZ, P1 ;  /* 0x000000ff1000720c */ /* 0x000fe40000f25270 */
[----:B------:R-:W-:Y:S02]  /*0b60*/  SHF.R.U32.HI R14, RZ, R14, R15 ;  /* 0x0000000eff0e7219 */ /* 0x000fe4000001160f */
[----:B------:R-:W-:-:S02]  /*0b70*/  PLOP3.LUT P0, PT, P0, P1, PT, 0xf8, 0x8f ;  /* 0x00000000008f781c */ /* 0x000fc40000703f70 */
[----:B------:R-:W-:Y:S02]  /*0b80*/  SHF.R.U32.HI R16, RZ, 0x1, R14 ;  /* 0x00000001ff107819 */ /* 0x000fe4000001160e */
[----:B------:R-:W-:-:S04]  /*0b90*/  SEL R3, RZ, 0x1, !P0 ;  /* 0x00000001ff037807 */ /* 0x000fc80004000000 */
[----:B------:R-:W-:-:S04]  /*0ba0*/  LOP3.LUT R3, R3, 0x1, R16, 0xf8, !PT ;  /* 0x0000000103037812 */ /* 0x000fc800078ef810 */
[----:B------:R-:W-:-:S05]  /*0bb0*/  LOP3.LUT R3, R3, R14, RZ, 0xc0, !PT ;  /* 0x0000000e03037212 */ /* 0x000fca00078ec0ff */
[----:B------:R-:W-:-:S05]  /*0bc0*/  IMAD.IADD R3, R16, 0x1, R3 ;  /* 0x0000000110037824 */ /* 0x000fca00078e0203 */
[----:B------:R-:W-:Y:S01]  /*0bd0*/  LOP3.LUT R0, R3, R0, RZ, 0xfc, !PT ;  /* 0x0000000003007212 */ /* 0x000fe200078efcff */
[----:B------:R-:W-:Y:S06]  /*0be0*/  BRA `(.L_x_22) ;  /* 0x0000000000107947 */ /* 0x000fec0003800000 */
.L_x_21:
[----:B------:R-:W-:-:S04]  /*0bf0*/  LOP3.LUT R0, R0, 0x80000000, RZ, 0xc0, !PT ;  /* 0x8000000000007812 */ /* 0x000fc800078ec0ff */
[----:B------:R-:W-:Y:S01]  /*0c00*/  LOP3.LUT R0, R0, 0x7f800000, RZ, 0xfc, !PT ;  /* 0x7f80000000007812 */ /* 0x000fe200078efcff */
[----:B------:R-:W-:Y:S06]  /*0c10*/  BRA `(.L_x_22) ;  /* 0x0000000000047947 */ /* 0x000fec0003800000 */
.L_x_20:
[----:B------:R-:W-:-:S07]  /*0c20*/  LEA R0, R15, R0, 0x17 ;  /* 0x000000000f007211 */ /* 0x000fce00078eb8ff */
.L_x_22:
[----:B------:R-:W-:Y:S05]  /*0c30*/  BSYNC.RECONVERGENT B2 ;  /* 0x0000000000027941 */ /* 0x000fea0003800200 */
.L_x_19:
[----:B------:R-:W-:Y:S05]  /*0c40*/  BRA `(.L_x_23) ;  /* 0x0000000000207947 */ /* 0x000fea0003800000 */
.L_x_18:
[----:B------:R-:W-:-:S04]  /*0c50*/  LOP3.LUT R0, R3, 0x80000000, R0, 0x48, !PT ;  /* 0x8000000003007812 */ /* 0x000fc800078e4800 */
[----:B------:R-:W-:Y:S01]  /*0c60*/  LOP3.LUT R0, R0, 0x7f800000, RZ, 0xfc, !PT ;  /* 0x7f80000000007812 */ /* 0x000fe200078efcff */
[----:B------:R-:W-:Y:S06]  /*0c70*/  BRA `(.L_x_23) ;  /* 0x0000000000147947 */ /* 0x000fec0003800000 */
.L_x_17:
[----:B------:R-:W-:Y:S01]  /*0c80*/  LOP3.LUT R0, R3, 0x80000000, R0, 0x48, !PT ;  /* 0x8000000003007812 */ /* 0x000fe200078e4800 */
[----:B------:R-:W-:Y:S06]  /*0c90*/  BRA `(.L_x_23) ;  /* 0x00000000000c7947 */ /* 0x000fec0003800000 */
.L_x_16:
[----:B------:R-:W0:Y:S01]  /*0ca0*/  MUFU.RSQ R0, -QNAN ;  /* 0xffc0000000007908 */ /* 0x000e220000001400 */
[----:B------:R-:W-:Y:S05]  /*0cb0*/  BRA `(.L_x_23) ;  /* 0x0000000000047947 */ /* 0x000fea0003800000 */
.L_x_15:
[----:B------:R-:W-:-:S07]  /*0cc0*/  FADD.FTZ R0, R0, R3 ;  /* 0x0000000300007221 */ /* 0x000fce0000010000 */
.L_x_23:
[----:B------:R-:W-:Y:S05]  /*0cd0*/  BSYNC.RECONVERGENT B1 ;  /* 0x0000000000017941 */ /* 0x000fea0003800200 */
.L_x_13:
[----:B------:R-:W-:Y:S01]  /*0ce0*/  HFMA2 R15, -RZ, RZ, 0, 0 ;  /* 0x00000000ff0f7431 */ /* 0x000fe200000001ff */
[----:B------:R-:W-:Y:S01]  /*0cf0*/  MOV R14, R12 ;  /* 0x0000000c000e7202 */ /* 0x000fe20000000f00 */
[----:B0-----:R-:W-:-:S03]  /*0d00*/  IMAD.MOV.U32 R3, RZ, RZ, R0 ;  /* 0x000000ffff037224 */ /* 0x001fc600078e0000 */
[----:B------:R-:W-:Y:S05]  /*0d10*/  RET.REL.NODEC R14 `(_Z10areaKernelPfPKfPKji) ;  /* 0xfffffff00eb87950 */ /* 0x000fea0003c3ffff */
.L_x_24:
        /* <DEDUP_REMOVED lines=14> */
.L_x_25:


//--------------------- .nv.shared._Z7addTreePfS_j --------------------------
	.section	.nv.shared._Z7addTreePfS_j,"aw",@nobits
	.sectionflags	@""
	.align	16
	.zero		1024


//--------------------- .nv.shared.reserved.0     --------------------------
	.section	.nv.shared.reserved.0,"aw",@nobits
	.weak		__nv_reservedSMEM_offset_0_alias
	.size		__nv_reservedSMEM_offset_0_alias, 0, 64
	.other		__nv_reservedSMEM_offset_0_alias,@"STO_CUDA_RESERVED_SHARED STV_DEFAULT"
__nv_reservedSMEM_offset_0_alias:
	.zero		0
	.zero		64


//--------------------- .nv.shared._Z10areaKernelPfPKfPKji --------------------------
	.section	.nv.shared._Z10areaKernelPfPKfPKji,"aw",@nobits
	.sectionflags	@""
	.align	16
	.zero		1024


//--------------------- .nv.constant0._Z7addTreePfS_j --------------------------
	.section	.nv.constant0._Z7addTreePfS_j,"a",@progbits
	.sectionflags	@""
	.align	4
.nv.constant0._Z7addTreePfS_j:
	.zero		916


//--------------------- .nv.constant0._Z10areaKernelPfPKfPKji --------------------------
	.section	.nv.constant0._Z10areaKernelPfPKfPKji,"a",@progbits
	.sectionflags	@""
	.align	4
.nv.constant0._Z10areaKernelPfPKfPKji:
	.zero		924


//--------------------- SYMBOLS --------------------------

	.type		.nv.reservedSmem.offset0,@object
	.size		.nv.reservedSmem.offset0,0x4
	.type		.nv.reservedSmem.cap,@object
	.size		.nv.reservedSmem.cap,0x4
